	.headerflags	@"EF_CUDA_TEXMODE_UNIFIED EF_CUDA_64BIT_ADDRESS EF_CUDA_ACCELERATORS EF_CUDA_SM90 EF_CUDA_VIRTUAL_SM(EF_CUDA_SM90)"
	.elftype	@"ET_EXEC"


//--------------------- .nv.info                  --------------------------
	.section	.nv.info,"",@"SHT_CUDA_INFO"
	.align	4


	//----- nvinfo : EIATTR_REGCOUNT
	.align		4
        /*0000*/ 	.byte	0x04, 0x2f
        /*0002*/ 	.short	(.L_3 - .L_2)
	.align		4
.L_2:
        /*0004*/ 	.word	index@(triton_poi_fused__native_batch_norm_legit_no_training_add_leaky_relu_22)
        /*0008*/ 	.word	0x0000001e


	//----- nvinfo : EIATTR_MIN_STACK_SIZE
	.align		4
.L_3:
        /*000c*/ 	.byte	0x04, 0x12
        /*000e*/ 	.short	(.L_5 - .L_4)
	.align		4
.L_4:
        /*0010*/ 	.word	index@(triton_poi_fused__native_batch_norm_legit_no_training_add_leaky_relu_22)
        /*0014*/ 	.word	0x00000000


	//----- nvinfo : EIATTR_FRAME_SIZE
	.align		4
.L_5:
        /*0018*/ 	.byte	0x04, 0x11
        /*001a*/ 	.short	(.L_7 - .L_6)
	.align		4
.L_6:
        /*001c*/ 	.word	index@(triton_poi_fused__native_batch_norm_legit_no_training_add_leaky_relu_22)
        /*0020*/ 	.word	0x00000000


	//----- nvinfo : EIATTR_MIN_STACK_SIZE
	.align		4
.L_7:
        /*0024*/ 	.byte	0x04, 0x12
        /*0026*/ 	.short	(.L_9 - .L_8)
	.align		4
.L_8:
        /*0028*/ 	.word	index@(triton_poi_fused__native_batch_norm_legit_no_training_add_leaky_relu_22)
        /*002c*/ 	.word	0x00000000
.L_9:


//--------------------- .nv.info.triton_poi_fused__native_batch_norm_legit_no_training_add_leaky_relu_22 --------------------------
	.section	.nv.info.triton_poi_fused__native_batch_norm_legit_no_training_add_leaky_relu_22,"",@"SHT_CUDA_INFO"
	.sectionflags	@""
	.align	4


	//----- nvinfo : EIATTR_CUDA_API_VERSION
	.align		4
        /*0000*/ 	.byte	0x04, 0x37
        /*0002*/ 	.short	(.L_11 - .L_10)
.L_10:
        /*0004*/ 	.word	0x0000007c


	//----- nvinfo : EIATTR_KPARAM_INFO
	.align		4
.L_11:
        /*0008*/ 	.byte	0x04, 0x17
        /*000a*/ 	.short	(.L_13 - .L_12)
.L_12:
        /*000c*/ 	.word	0x00000000
        /*0010*/ 	.short	0x0008
        /*0012*/ 	.short	0x003c
        /*0014*/ 	.byte	0x00, 0xf0, 0x11, 0x00


	//----- nvinfo : EIATTR_KPARAM_INFO
	.align		4
.L_13:
        /*0018*/ 	.byte	0x04, 0x17
        /*001a*/ 	.short	(.L_15 - .L_14)
.L_14:
        /*001c*/ 	.word	0x00000000
        /*0020*/ 	.short	0x0007
        /*0022*/ 	.short	0x0038
        /*0024*/ 	.byte	0x00, 0xf0, 0x11, 0x00


	//----- nvinfo : EIATTR_KPARAM_INFO
	.align		4
.L_15:
        /*0028*/ 	.byte	0x04, 0x17
        /*002a*/ 	.short	(.L_17 - .L_16)
.L_16:
        /*002c*/ 	.word	0x00000000
        /*0030*/ 	.short	0x0006
        /*0032*/ 	.short	0x0030
        /*0034*/ 	.byte	0x00, 0xf4, 0x21, 0x00


	//----- nvinfo : EIATTR_KPARAM_INFO
	.align		4
.L_17:
        /*0038*/ 	.byte	0x04, 0x17
        /*003a*/ 	.short	(.L_19 - .L_18)
.L_18:
        /*003c*/ 	.word	0x00000000
        /*0040*/ 	.short	0x0005
        /*0042*/ 	.short	0x0028
        /*0044*/ 	.byte	0x00, 0xf4, 0x21, 0x00


	//----- nvinfo : EIATTR_KPARAM_INFO
	.align		4
.L_19:
        /*0048*/ 	.byte	0x04, 0x17
        /*004a*/ 	.short	(.L_21 - .L_20)
.L_20:
        /*004c*/ 	.word	0x00000000
        /*0050*/ 	.short	0x0004
        /*0052*/ 	.short	0x0020
        /*0054*/ 	.byte	0x00, 0xf4, 0x21, 0x00


	//----- nvinfo : EIATTR_KPARAM_INFO
	.align		4
.L_21:
        /*0058*/ 	.byte	0x04, 0x17
        /*005a*/ 	.short	(.L_23 - .L_22)
.L_22:
        /*005c*/ 	.word	0x00000000
        /*0060*/ 	.short	0x0003
        /*0062*/ 	.short	0x0018
        /*0064*/ 	.byte	0x00, 0xf4, 0x21, 0x00


	//----- nvinfo : EIATTR_KPARAM_INFO
	.align		4
.L_23:
        /*0068*/ 	.byte	0x04, 0x17
        /*006a*/ 	.short	(.L_25 - .L_24)
.L_24:
        /*006c*/ 	.word	0x00000000
        /*0070*/ 	.short	0x0002
        /*0072*/ 	.short	0x0010
        /*0074*/ 	.byte	0x00, 0xf4, 0x21, 0x00


	//----- nvinfo : EIATTR_KPARAM_INFO
	.align		4
.L_25:
        /*0078*/ 	.byte	0x04, 0x17
        /*007a*/ 	.short	(.L_27 - .L_26)
.L_26:
        /*007c*/ 	.word	0x00000000
        /*0080*/ 	.short	0x0001
        /*0082*/ 	.short	0x0008
        /*0084*/ 	.byte	0x00, 0xf4, 0x21, 0x00


	//----- nvinfo : EIATTR_KPARAM_INFO
	.align		4
.L_27:
        /*0088*/ 	.byte	0x04, 0x17
        /*008a*/ 	.short	(.L_29 - .L_28)
.L_28:
        /*008c*/ 	.word	0x00000000
        /*0090*/ 	.short	0x0000
        /*0092*/ 	.short	0x0000
        /*0094*/ 	.byte	0x00, 0xf4, 0x21, 0x00


	//----- nvinfo : EIATTR_SPARSE_MMA_MASK
	.align		4
.L_29:
        /*0098*/ 	.byte	0x03, 0x50
        /*009a*/ 	.short	0x0000


	//----- nvinfo : EIATTR_MAXREG_COUNT
	.align		4
        /*009c*/ 	.byte	0x03, 0x1b
        /*009e*/ 	.short	0x00ff


	//----- nvinfo : EIATTR_EXIT_INSTR_OFFSETS
	.align		4
        /*00a0*/ 	.byte	0x04, 0x1c
        /*00a2*/ 	.short	(.L_31 - .L_30)


	//   ....[0]....
.L_30:
        /*00a4*/ 	.word	0x000005c0


	//   ....[1]....
        /*00a8*/ 	.word	0x00000610


	//----- nvinfo : EIATTR_REQNTID
	.align		4
.L_31:
        /*00ac*/ 	.byte	0x04, 0x10
        /*00ae*/ 	.short	(.L_33 - .L_32)
.L_32:
        /*00b0*/ 	.word	0x00000080
        /*00b4*/ 	.word	0x00000001
        /*00b8*/ 	.word	0x00000001


	//----- nvinfo : EIATTR_CBANK_PARAM_SIZE
	.align		4
.L_33:
        /*00bc*/ 	.byte	0x03, 0x19
        /*00be*/ 	.short	0x0040


	//----- nvinfo : EIATTR_PARAM_CBANK
	.align		4
        /*00c0*/ 	.byte	0x04, 0x0a
        /*00c2*/ 	.short	(.L_35 - .L_34)
	.align		4
.L_34:
        /*00c4*/ 	.word	index@(.nv.constant0.triton_poi_fused__native_batch_norm_legit_no_training_add_leaky_relu_22)
        /*00c8*/ 	.short	0x0210
        /*00ca*/ 	.short	0x0040


	//----- nvinfo : EIATTR_SW_WAR
	.align		4
.L_35:
        /*00cc*/ 	.byte	0x04, 0x36
        /*00ce*/ 	.short	(.L_37 - .L_36)
.L_36:
        /*00d0*/ 	.word	0x00000008
.L_37:


//--------------------- .nv.callgraph             --------------------------
	.section	.nv.callgraph,"",@"SHT_CUDA_CALLGRAPH"
	.align	4
	.sectionentsize	8
	.align		4
        /*0000*/ 	.word	0x00000000
	.align		4
        /*0004*/ 	.word	0xffffffff
	.align		4
        /*0008*/ 	.word	0x00000000
	.align		4
        /*000c*/ 	.word	0xfffffffe
	.align		4
        /*0010*/ 	.word	0x00000000
	.align		4
        /*0014*/ 	.word	0xfffffffd
	.align		4
        /*0018*/ 	.word	0x00000000
	.align		4
        /*001c*/ 	.word	0xfffffffc


//--------------------- .nv.constant4             --------------------------
	.section	.nv.constant4,"a",@progbits
	.align	8
	.align		8
.nv.constant4:
        /*0000*/ 	.dword	_$_str
	.align		8
        /*0008*/ 	.dword	_$_str_$_2


//--------------------- .text.triton_poi_fused__native_batch_norm_legit_no_training_add_leaky_relu_22 --------------------------
	.section	.text.triton_poi_fused__native_batch_norm_legit_no_training_add_leaky_relu_22,"ax",@progbits
	.sectionflags	@"SHF_BARRIERS=1"
	.align	128
        .global         triton_poi_fused__native_batch_norm_legit_no_training_add_leaky_relu_22
        .type           triton_poi_fused__native_batch_norm_legit_no_training_add_leaky_relu_22,@function
        .size           triton_poi_fused__native_batch_norm_legit_no_training_add_leaky_relu_22,(.L_x_1 - triton_poi_fused__native_batch_norm_legit_no_training_add_leaky_relu_22)
        .other          triton_poi_fused__native_batch_norm_legit_no_training_add_leaky_relu_22,@"STO_CUDA_ENTRY STV_DEFAULT"
triton_poi_fused__native_batch_norm_legit_no_training_add_leaky_relu_22:
.text.triton_poi_fused__native_batch_norm_legit_no_training_add_leaky_relu_22:
[----:B------:R-:W0:Y:S01]  /*0000*/  LDC R1, c[0x0][0x28] ;  /* 0x00000a00ff017b82 */ /* 0x000e220000000800 */
[----:B------:R-:W1:Y:S07]  /*0010*/  S2R R16, SR_TID.X ;  /* 0x0000000000107919 */ /* 0x000e6e0000002100 */
[----:B------:R-:W2:Y:S01]  /*0020*/  LDC.64 R2, c[0x0][0x220] ;  /* 0x00008800ff027b82 */ /* 0x000ea20000000a00 */
[----:B------:R-:W-:Y:S01]  /*0030*/  CS2R R6, SRZ ;  /* 0x0000000000067805 */ /* 0x000fe2000001ff00 */
[----:B------:R-:W-:Y:S01]  /*0040*/  ULDC.64 UR6, c[0x0][0x208] ;  /* 0x0000820000067ab9 */ /* 0x000fe20000000a00 */
[----:B------:R-:W3:Y:S01]  /*0050*/  S2R R15, SR_CTAID.X ;  /* 0x00000000000f7919 */ /* 0x000ee20000002500 */
[----:B------:R-:W4:Y:S04]  /*0060*/  S2R R14, SR_CTAID.Y ;  /* 0x00000000000e7919 */ /* 0x000f280000002600 */
[----:B------:R-:W5:Y:S08]  /*0070*/  LDC.64 R10, c[0x0][0x210] ;  /* 0x00008400ff0a7b82 */ /* 0x000f700000000a00 */
[----:B------:R-:W5:Y:S08]  /*0080*/  LDC.64 R8, c[0x0][0x218] ;  /* 0x00008600ff087b82 */ /* 0x000f700000000a00 */
[----:B------:R-:W5:Y:S01]  /*0090*/  LDC.64 R12, c[0x0][0x228] ;  /* 0x00008a00ff0c7b82 */ /* 0x000f620000000a00 */
[----:B-1----:R-:W-:-:S07]  /*00a0*/  IMAD.SHL.U32 R0, R16, 0x2, RZ ;  /* 0x0000000210007824 */ /* 0x002fce00078e00ff */
[----:B------:R-:W1:Y:S01]  /*00b0*/  LDC.64 R18, c[0x0][0x230] ;  /* 0x00008c00ff127b82 */ /* 0x000e620000000a00 */
[----:B------:R-:W-:-:S04]  /*00c0*/  LOP3.LUT R0, R0, 0xfe, RZ, 0xc0, !PT ;  /* 0x000000fe00007812 */ /* 0x000fc800078ec0ff */
[----:B---3--:R-:W-:Y:S02]  /*00d0*/  PRMT R21, R0, 0x6540, R15 ;  /* 0x0000654000157816 */ /* 0x008fe4000000000f */
[----:B------:R-:W-:Y:S01]  /*00e0*/  CS2R R4, SRZ ;  /* 0x0000000000047805 */ /* 0x000fe2000001ff00 */
[----:B------:R-:W3:Y:S01]  /*00f0*/  LDC.64 R26, c[0x0][0x238] ;  /* 0x00008e00ff1a7b82 */ /* 0x000ee20000000a00 */
[C---:B------:R-:W-:Y:S01]  /*0100*/  ISETP.GE.AND P2, PT, R21.reuse, 0x200, PT ;  /* 0x000002001500780c */ /* 0x040fe20003f46270 */
[----:B--2---:R-:W-:-:S12]  /*0110*/  IMAD.WIDE R2, R21, 0x4, R2 ;  /* 0x0000000415027825 */ /* 0x004fd800078e0202 */
[----:B------:R2:W3:Y:S01]  /*0120*/  @!P2 LDG.E.EL.64 R6, desc[UR6][R2.64] ;  /* 0x000000060206a981 */ /* 0x0004e2000c2e1b00 */
[C---:B----4-:R-:W-:Y:S01]  /*0130*/  ISETP.GE.AND P0, PT, R14.reuse, 0x40, PT ;  /* 0x000000400e00780c */ /* 0x050fe20003f06270 */
[----:B------:R-:W-:Y:S02]  /*0140*/  IMAD R17, R14, 0x200, R21 ;  /* 0x000002000e117824 */ /* 0x000fe400078e0215 */
[C---:B0----5:R-:W-:Y:S01]  /*0150*/  IMAD.WIDE R8, R21.reuse, 0x4, R8 ;  /* 0x0000000415087825 */ /* 0x061fe200078e0208 */
[----:B------:R-:W-:-:S03]  /*0160*/  ISETP.LT.AND P1, PT, R21, 0x200, !P0 ;  /* 0x000002001500780c */ /* 0x000fc60004721270 */
[----:B------:R-:W-:Y:S01]  /*0170*/  IMAD.WIDE R10, R17, 0x4, R10 ;  /* 0x00000004110a7825 */ /* 0x000fe200078e020a */
[----:B--2---:R-:W-:Y:S02]  /*0180*/  CS2R R2, SRZ ;  /* 0x0000000000027805 */ /* 0x004fe4000001ff00 */
[----:B------:R-:W-:Y:S01]  /*0190*/  CS2R R22, SRZ ;  /* 0x0000000000167805 */ /* 0x000fe2000001ff00 */
[----:B------:R-:W-:-:S03]  /*01a0*/  IMAD.WIDE R12, R21, 0x4, R12 ;  /* 0x00000004150c7825 */ /* 0x000fc600078e020c */
[----:B------:R0:W2:Y:S01]  /*01b0*/  @!P2 LDG.E.EL.64 R2, desc[UR6][R8.64] ;  /* 0x000000060802a981 */ /* 0x0000a2000c2e1b00 */
[----:B-1----:R-:W-:Y:S01]  /*01c0*/  IMAD.WIDE R18, R21, 0x4, R18 ;  /* 0x0000000415127825 */ /* 0x002fe200078e0212 */
[----:B------:R-:W-:Y:S02]  /*01d0*/  CS2R R20, SRZ ;  /* 0x0000000000147805 */ /* 0x000fe4000001ff00 */
[----:B------:R-:W2:Y:S04]  /*01e0*/  @P1 LDG.E.EL.64 R4, desc[UR6][R10.64] ;  /* 0x000000060a041981 */ /* 0x000ea8000c2e1b00 */
[----:B------:R-:W4:Y:S04]  /*01f0*/  @!P2 LDG.E.EL.64 R20, desc[UR6][R12.64] ;  /* 0x000000060c14a981 */ /* 0x000f28000c2e1b00 */
[----:B------:R-:W4:Y:S01]  /*0200*/  @!P2 LDG.E.EL.64 R22, desc[UR6][R18.64] ;  /* 0x000000061216a981 */ /* 0x000f22000c2e1b00 */
[----:B------:R-:W-:Y:S01]  /*0210*/  CS2R R24, SRZ ;  /* 0x0000000000187805 */ /* 0x000fe2000001ff00 */
[----:B---3--:R-:W-:-:S05]  /*0220*/  IMAD.WIDE R26, R17, 0x4, R26 ;  /* 0x00000004111a7825 */ /* 0x008fca00078e021a */
[----:B------:R-:W3:Y:S01]  /*0230*/  @P1 LDG.E.EL.64 R24, desc[UR6][R26.64] ;  /* 0x000000061a181981 */ /* 0x000ee2000c2e1b00 */
[----:B------:R-:W1:Y:S01]  /*0240*/  S2UR UR5, SR_CgaCtaId ;  /* 0x00000000000579c3 */ /* 0x000e620000008800 */
[----:B------:R-:W-:Y:S02]  /*0250*/  UMOV UR4, 0x400 ;  /* 0x0000040000047882 */ /* 0x000fe40000000000 */
[----:B-1----:R-:W-:Y:S01]  /*0260*/  UPRMT UR4, UR5, 0x654, UR4 ;  /* 0x0000065405047896 */ /* 0x002fe20008000004 */
[----:B------:R-:W-:-:S04]  /*0270*/  LOP3.LUT R16, R16, 0x7f, RZ, 0xc0, !PT ;  /* 0x0000007f10107812 */ /* 0x000fc800078ec0ff */
[----:B------:R-:W-:Y:S01]  /*0280*/  PRMT R15, R16, 0x6540, R15 ;  /* 0x00006540100f7816 */ /* 0x000fe2000000000f */
[----:B------:R-:W-:Y:S01]  /*0290*/  FADD R6, R6, 9.9999997473787516356e-06 ;  /* 0x3727c5ac06067421 */ /* 0x000fe20000000000 */
[----:B------:R-:W-:-:S03]  /*02a0*/  FADD R7, R7, 9.9999997473787516356e-06 ;  /* 0x3727c5ac07077421 */ /* 0x000fc60000000000 */
[----:B0-----:R-:W0:Y:S08]  /*02b0*/  MUFU.SQRT R8, R6 ;  /* 0x0000000600087308 */ /* 0x001e300000002000 */
[----:B------:R-:W1:Y:S01]  /*02c0*/  MUFU.SQRT R9, R7 ;  /* 0x0000000700097308 */ /* 0x000e620000002000 */
[C---:B0-----:R-:W-:Y:S02]  /*02d0*/  FSETP.GT.AND P1, PT, R8.reuse, 8.50705917302346158658e+37, PT ;  /* 0x7e8000000800780b */ /* 0x041fe40003f24000 */
[----:B------:R-:W-:-:S02]  /*02e0*/  FSETP.GEU.AND P3, PT, R8, 1.175494350822287508e-38, PT ;  /* 0x008000000800780b */ /* 0x000fc40003f6e000 */
[C---:B-1----:R-:W-:Y:S02]  /*02f0*/  FSETP.GT.AND P2, PT, R9.reuse, 8.50705917302346158658e+37, PT ;  /* 0x7e8000000900780b */ /* 0x042fe40003f44000 */
[----:B------:R-:W-:-:S07]  /*0300*/  FSETP.GEU.AND P4, PT, R9, 1.175494350822287508e-38, PT ;  /* 0x008000000900780b */ /* 0x000fce0003f8e000 */
[----:B------:R-:W-:Y:S01]  /*0310*/  @P1 FMUL R8, R8, 0.25 ;  /* 0x3e80000008081820 */ /* 0x000fe20000400000 */
[----:B------:R-:W-:-:S03]  /*0320*/  HFMA2.MMA R6, -RZ, RZ, 1.625, 0 ;  /* 0x3e800000ff067435 */ /* 0x000fc600000001ff */
[----:B------:R-:W-:Y:S01]  /*0330*/  @!P3 FMUL R8, R8, 16777216 ;  /* 0x4b8000000808b820 */ /* 0x000fe20000400000 */
[----:B------:R-:W-:-:S04]  /*0340*/  @P2 FMUL R9, R9, 0.25 ;  /* 0x3e80000009092820 */ /* 0x000fc80000400000 */
[----:B------:R-:W-:Y:S01]  /*0350*/  @!P4 FMUL R9, R9, 16777216 ;  /* 0x4b8000000909c820 */ /* 0x000fe20000400000 */
[----:B------:R-:W0:Y:S01]  /*0360*/  MUFU.RCP R8, R8 ;  /* 0x0000000800087308 */ /* 0x000e220000001000 */
[----:B------:R-:W-:-:S07]  /*0370*/  FSEL R7, R6, 1, P1 ;  /* 0x3f80000006077808 */ /* 0x000fce0000800000 */
[----:B------:R-:W1:Y:S01]  /*0380*/  MUFU.RCP R9, R9 ;  /* 0x0000000900097308 */ /* 0x000e620000001000 */
[----:B------:R-:W-:Y:S01]  /*0390*/  FSEL R6, R6, 1, P2 ;  /* 0x3f80000006067808 */ /* 0x000fe20001000000 */
[----:B------:R-:W-:-:S04]  /*03a0*/  @!P3 FMUL R7, R7, 16777216 ;  /* 0x4b8000000707b820 */ /* 0x000fc80000400000 */
[----:B------:R-:W-:Y:S01]  /*03b0*/  @!P4 FMUL R6, R6, 16777216 ;  /* 0x4b8000000606c820 */ /* 0x000fe20000400000 */
[----:B--2---:R-:W-:Y:S01]  /*03c0*/  FADD R2, -R2, R4 ;  /* 0x0000000402027221 */ /* 0x004fe20000000100 */
[----:B0-----:R-:W-:Y:S01]  /*03d0*/  FMUL R7, R8, R7 ;  /* 0x0000000708077220 */ /* 0x001fe20000400000 */
[----:B------:R-:W-:Y:S01]  /*03e0*/  FADD R3, -R3, R5 ;  /* 0x0000000503037221 */ /* 0x000fe20000000100 */
[----:B-1----:R-:W-:Y:S02]  /*03f0*/  FMUL R6, R9, R6 ;  /* 0x0000000609067220 */ /* 0x002fe40000400000 */
[----:B------:R-:W-:Y:S02]  /*0400*/  FMUL R7, R2, R7 ;  /* 0x0000000702077220 */ /* 0x000fe40000400000 */
[----:B------:R-:W-:Y:S02]  /*0410*/  FMUL R6, R3, R6 ;  /* 0x0000000603067220 */ /* 0x000fe40000400000 */
[----:B----4-:R-:W-:Y:S01]  /*0420*/  FFMA R7, R7, R20, R22 ;  /* 0x0000001407077223 */ /* 0x010fe20000000016 */
[----:B------:R-:W-:Y:S01]  /*0430*/  LEA R4, R0, UR4, 0x2 ;  /* 0x0000000400047c11 */ /* 0x000fe2000f8e10ff */
[----:B------:R-:W0:Y:S01]  /*0440*/  LDC.64 R2, c[0x0][0x240] ;  /* 0x00009000ff027b82 */ /* 0x000e220000000a00 */
[----:B------:R-:W-:-:S02]  /*0450*/  FFMA R6, R6, R21, R23 ;  /* 0x0000001506067223 */ /* 0x000fc40000000017 */
[----:B------:R-:W-:-:S03]  /*0460*/  FSETP.GT.AND P1, PT, R7, RZ, PT ;  /* 0x000000ff0700720b */ /* 0x000fc60003f24000 */
[----:B------:R-:W-:-:S10]  /*0470*/  FSETP.GT.AND P2, PT, R6, RZ, PT ;  /* 0x000000ff0600720b */ /* 0x000fd40003f44000 */
[----:B------:R-:W-:-:S03]  /*0480*/  @!P1 FMUL R7, R7, 0.10000000149011611938 ;  /* 0x3dcccccd07079820 */ /* 0x000fc60000400000 */
[----:B------:R-:W-:Y:S01]  /*0490*/  @!P2 FMUL R6, R6, 0.10000000149011611938 ;  /* 0x3dcccccd0606a820 */ /* 0x000fe20000400000 */
[----:B---3--:R-:W-:-:S03]  /*04a0*/  FADD R24, R7, R24 ;  /* 0x0000001807187221 */ /* 0x008fc60000000000 */
[----:B------:R-:W-:-:S05]  /*04b0*/  FADD R25, R6, R25 ;  /* 0x0000001906197221 */ /* 0x000fca0000000000 */
[----:B------:R0:W-:Y:S01]  /*04c0*/  STS.64 [R4], R24 ;  /* 0x0000001804007388 */ /* 0x0001e20000000a00 */
[----:B------:R-:W-:Y:S01]  /*04d0*/  LEA R6, R16, UR4, 0x2 ;  /* 0x0000000410067c11 */ /* 0x000fe2000f8e10ff */
[----:B------:R-:W-:Y:S01]  /*04e0*/  BAR.SYNC.DEFER_BLOCKING 0x0 ;  /* 0x0000000000007b1d */ /* 0x000fe20000010000 */
[----:B------:R-:W-:-:S04]  /*04f0*/  SHF.R.S32.HI R5, RZ, 0x1f, R14 ;  /* 0x0000001fff057819 */ /* 0x000fc8000001140e */
[----:B------:R-:W-:-:S05]  /*0500*/  LEA.HI R5, R5, R14, RZ, 0x4 ;  /* 0x0000000e05057211 */ /* 0x000fca00078f20ff */
[C---:B------:R-:W-:Y:S01]  /*0510*/  IMAD.SHL.U32 R0, R5.reuse, 0x200, RZ ;  /* 0x0000020005007824 */ /* 0x040fe200078e00ff */
[----:B------:R-:W1:Y:S01]  /*0520*/  LDS R7, [R6] ;  /* 0x0000000006077984 */ /* 0x000e620000000800 */
[----:B------:R-:W-:-:S03]  /*0530*/  LOP3.LUT R5, R5, 0xfffffff0, RZ, 0xc0, !PT ;  /* 0xfffffff005057812 */ /* 0x000fc600078ec0ff */
[----:B------:R-:W-:-:S04]  /*0540*/  LOP3.LUT R0, R0, 0xffffe000, RZ, 0xc0, !PT ;  /* 0xffffe00000007812 */ /* 0x000fc800078ec0ff */
[----:B------:R-:W-:Y:S02]  /*0550*/  IADD3 R14, R0, R14, -R5 ;  /* 0x0000000e000e7210 */ /* 0x000fe40007ffe805 */
[C---:B------:R-:W-:Y:S02]  /*0560*/  LOP3.LUT R0, R15.reuse, 0x80, RZ, 0xfc, !PT ;  /* 0x000000800f007812 */ /* 0x040fe400078efcff */
[C---:B------:R-:W-:Y:S02]  /*0570*/  ISETP.LT.AND P1, PT, R15.reuse, 0x200, !P0 ;  /* 0x000002000f00780c */ /* 0x040fe40004721270 */
[----:B------:R-:W-:Y:S02]  /*0580*/  ISETP.LT.AND P0, PT, R0, 0x200, !P0 ;  /* 0x000002000000780c */ /* 0x000fe40004701270 */
[----:B------:R-:W-:-:S05]  /*0590*/  LEA R5, R15, R14, 0x4 ;  /* 0x0000000e0f057211 */ /* 0x000fca00078e20ff */
[----:B0-----:R-:W-:-:S05]  /*05a0*/  IMAD.WIDE R4, R5, 0x4, R2 ;  /* 0x0000000405047825 */ /* 0x001fca00078e0202 */
[----:B-1----:R0:W-:Y:S02]  /*05b0*/  @P1 STG.E desc[UR6][R4.64], R7 ;  /* 0x0000000704001986 */ /* 0x0021e4000c101906 */
[----:B0-----:R-:W-:Y:S05]  /*05c0*/  @!P0 EXIT ;  /* 0x000000000000894d */ /* 0x001fea0003800000 */
[----:B0-----:R-:W0:Y:S01]  /*05d0*/  LDS R7, [R6+0x200] ;  /* 0x0002000006077984 */ /* 0x001e220000000800 */
[----:B------:R-:W-:-:S04]  /*05e0*/  IMAD R5, R0, 0x10, R14 ;  /* 0x0000001000057824 */ /* 0x000fc800078e020e */
[----:B------:R-:W-:-:S05]  /*05f0*/  IMAD.WIDE R2, R5, 0x4, R2 ;  /* 0x0000000405027825 */ /* 0x000fca00078e0202 */
[----:B0-----:R-:W-:Y:S01]  /*0600*/  STG.E desc[UR6][R2.64], R7 ;  /* 0x0000000702007986 */ /* 0x001fe2000c101906 */
[----:B------:R-:W-:Y:S05]  /*0610*/  EXIT ;  /* 0x000000000000794d */ /* 0x000fea0003800000 */
.L_x_0:
[----:B------:R-:W-:-:S00]  /*0620*/  BRA `(.L_x_0) ;  /* 0xfffffffc00fc7947 */ /* 0x000fc0000383ffff */
[----:B------:R-:W-:-:S00]  /*0630*/  NOP ;  /* 0x0000000000007918 */ /* 0x000fc00000000000 */
        /* <DEDUP_REMOVED lines=12> */
.L_x_1:


//--------------------- .nv.global.init           --------------------------
	.section	.nv.global.init,"aw",@progbits
.nv.global.init:
	.type		_$_str,@object
	.size		_$_str,(_$_str_$_2 - _$_str)
_$_str:
        /*0000*/ 	.byte	0x5f, 0x5f, 0x43, 0x55, 0x44, 0x41, 0x5f, 0x46, 0x54, 0x5a, 0x00
	.type		_$_str_$_2,@object
	.size		_$_str_$_2,(.L_1 - _$_str_$_2)
_$_str_$_2:
        /*000b*/ 	.byte	0x5f, 0x5f, 0x43, 0x55, 0x44, 0x41, 0x5f, 0x50, 0x52, 0x45, 0x43, 0x5f, 0x53, 0x51, 0x52, 0x54
        /*001b*/ 	.byte	0x00
.L_1:


//--------------------- .nv.shared.triton_poi_fused__native_batch_norm_legit_no_training_add_leaky_relu_22 --------------------------
	.section	.nv.shared.triton_poi_fused__native_batch_norm_legit_no_training_add_leaky_relu_22,"aw",@nobits
	.sectionflags	@""
	.align	16
	.zero		1024


//--------------------- .nv.constant0.triton_poi_fused__native_batch_norm_legit_no_training_add_leaky_relu_22 --------------------------
	.section	.nv.constant0.triton_poi_fused__native_batch_norm_legit_no_training_add_leaky_relu_22,"a",@progbits
	.sectionflags	@""
	.align	4
.nv.constant0.triton_poi_fused__native_batch_norm_legit_no_training_add_leaky_relu_22:
	.zero		592
